	.headerflags	@"EF_CUDA_TEXMODE_UNIFIED EF_CUDA_64BIT_ADDRESS EF_CUDA_ACCELERATORS EF_CUDA_SM90 EF_CUDA_VIRTUAL_SM(EF_CUDA_SM90)"
	.elftype	@"ET_EXEC"


//--------------------- .nv.info                  --------------------------
	.section	.nv.info,"",@"SHT_CUDA_INFO"
	.align	4


	//----- nvinfo : EIATTR_REGCOUNT
	.align		4
        /*0000*/ 	.byte	0x04, 0x2f
        /*0002*/ 	.short	(.L_3 - .L_2)
	.align		4
.L_2:
        /*0004*/ 	.word	index@(triton_poi_fused__native_batch_norm_legit_no_training_leaky_relu_1)
        /*0008*/ 	.word	0x00000020


	//----- nvinfo : EIATTR_MIN_STACK_SIZE
	.align		4
.L_3:
        /*000c*/ 	.byte	0x04, 0x12
        /*000e*/ 	.short	(.L_5 - .L_4)
	.align		4
.L_4:
        /*0010*/ 	.word	index@(triton_poi_fused__native_batch_norm_legit_no_training_leaky_relu_1)
        /*0014*/ 	.word	0x00000000


	//----- nvinfo : EIATTR_FRAME_SIZE
	.align		4
.L_5:
        /*0018*/ 	.byte	0x04, 0x11
        /*001a*/ 	.short	(.L_7 - .L_6)
	.align		4
.L_6:
        /*001c*/ 	.word	index@(triton_poi_fused__native_batch_norm_legit_no_training_leaky_relu_1)
        /*0020*/ 	.word	0x00000000


	//----- nvinfo : EIATTR_MIN_STACK_SIZE
	.align		4
.L_7:
        /*0024*/ 	.byte	0x04, 0x12
        /*0026*/ 	.short	(.L_9 - .L_8)
	.align		4
.L_8:
        /*0028*/ 	.word	index@(triton_poi_fused__native_batch_norm_legit_no_training_leaky_relu_1)
        /*002c*/ 	.word	0x00000000
.L_9:


//--------------------- .nv.info.triton_poi_fused__native_batch_norm_legit_no_training_leaky_relu_1 --------------------------
	.section	.nv.info.triton_poi_fused__native_batch_norm_legit_no_training_leaky_relu_1,"",@"SHT_CUDA_INFO"
	.sectionflags	@""
	.align	4


	//----- nvinfo : EIATTR_CUDA_API_VERSION
	.align		4
        /*0000*/ 	.byte	0x04, 0x37
        /*0002*/ 	.short	(.L_11 - .L_10)
.L_10:
        /*0004*/ 	.word	0x0000007c


	//----- nvinfo : EIATTR_KPARAM_INFO
	.align		4
.L_11:
        /*0008*/ 	.byte	0x04, 0x17
        /*000a*/ 	.short	(.L_13 - .L_12)
.L_12:
        /*000c*/ 	.word	0x00000000
        /*0010*/ 	.short	0x0006
        /*0012*/ 	.short	0x0030
        /*0014*/ 	.byte	0x00, 0xf0, 0x11, 0x00


	//----- nvinfo : EIATTR_KPARAM_INFO
	.align		4
.L_13:
        /*0018*/ 	.byte	0x04, 0x17
        /*001a*/ 	.short	(.L_15 - .L_14)
.L_14:
        /*001c*/ 	.word	0x00000000
        /*0020*/ 	.short	0x0005
        /*0022*/ 	.short	0x0028
        /*0024*/ 	.byte	0x00, 0xf4, 0x21, 0x00


	//----- nvinfo : EIATTR_KPARAM_INFO
	.align		4
.L_15:
        /*0028*/ 	.byte	0x04, 0x17
        /*002a*/ 	.short	(.L_17 - .L_16)
.L_16:
        /*002c*/ 	.word	0x00000000
        /*0030*/ 	.short	0x0004
        /*0032*/ 	.short	0x0020
        /*0034*/ 	.byte	0x00, 0xf4, 0x21, 0x00


	//----- nvinfo : EIATTR_KPARAM_INFO
	.align		4
.L_17:
        /*0038*/ 	.byte	0x04, 0x17
        /*003a*/ 	.short	(.L_19 - .L_18)
.L_18:
        /*003c*/ 	.word	0x00000000
        /*0040*/ 	.short	0x0003
        /*0042*/ 	.short	0x0018
        /*0044*/ 	.byte	0x00, 0xf4, 0x21, 0x00


	//----- nvinfo : EIATTR_KPARAM_INFO
	.align		4
.L_19:
        /*0048*/ 	.byte	0x04, 0x17
        /*004a*/ 	.short	(.L_21 - .L_20)
.L_20:
        /*004c*/ 	.word	0x00000000
        /*0050*/ 	.short	0x0002
        /*0052*/ 	.short	0x0010
        /*0054*/ 	.byte	0x00, 0xf4, 0x21, 0x00


	//----- nvinfo : EIATTR_KPARAM_INFO
	.align		4
.L_21:
        /*0058*/ 	.byte	0x04, 0x17
        /*005a*/ 	.short	(.L_23 - .L_22)
.L_22:
        /*005c*/ 	.word	0x00000000
        /*0060*/ 	.short	0x0001
        /*0062*/ 	.short	0x0008
        /*0064*/ 	.byte	0x00, 0xf4, 0x21, 0x00


	//----- nvinfo : EIATTR_KPARAM_INFO
	.align		4
.L_23:
        /*0068*/ 	.byte	0x04, 0x17
        /*006a*/ 	.short	(.L_25 - .L_24)
.L_24:
        /*006c*/ 	.word	0x00000000
        /*0070*/ 	.short	0x0000
        /*0072*/ 	.short	0x0000
        /*0074*/ 	.byte	0x00, 0xf4, 0x21, 0x00


	//----- nvinfo : EIATTR_SPARSE_MMA_MASK
	.align		4
.L_25:
        /*0078*/ 	.byte	0x03, 0x50
        /*007a*/ 	.short	0x0000


	//----- nvinfo : EIATTR_MAXREG_COUNT
	.align		4
        /*007c*/ 	.byte	0x03, 0x1b
        /*007e*/ 	.short	0x00ff


	//----- nvinfo : EIATTR_EXIT_INSTR_OFFSETS
	.align		4
        /*0080*/ 	.byte	0x04, 0x1c
        /*0082*/ 	.short	(.L_27 - .L_26)


	//   ....[0]....
.L_26:
        /*0084*/ 	.word	0x000006c0


	//----- nvinfo : EIATTR_REQNTID
	.align		4
.L_27:
        /*0088*/ 	.byte	0x04, 0x10
        /*008a*/ 	.short	(.L_29 - .L_28)
.L_28:
        /*008c*/ 	.word	0x00000080
        /*0090*/ 	.word	0x00000001
        /*0094*/ 	.word	0x00000001


	//----- nvinfo : EIATTR_CBANK_PARAM_SIZE
	.align		4
.L_29:
        /*0098*/ 	.byte	0x03, 0x19
        /*009a*/ 	.short	0x0034


	//----- nvinfo : EIATTR_PARAM_CBANK
	.align		4
        /*009c*/ 	.byte	0x04, 0x0a
        /*009e*/ 	.short	(.L_31 - .L_30)
	.align		4
.L_30:
        /*00a0*/ 	.word	index@(.nv.constant0.triton_poi_fused__native_batch_norm_legit_no_training_leaky_relu_1)
        /*00a4*/ 	.short	0x0210
        /*00a6*/ 	.short	0x0034


	//----- nvinfo : EIATTR_SW_WAR
	.align		4
.L_31:
        /*00a8*/ 	.byte	0x04, 0x36
        /*00aa*/ 	.short	(.L_33 - .L_32)
.L_32:
        /*00ac*/ 	.word	0x00000008
.L_33:


//--------------------- .nv.callgraph             --------------------------
	.section	.nv.callgraph,"",@"SHT_CUDA_CALLGRAPH"
	.align	4
	.sectionentsize	8
	.align		4
        /*0000*/ 	.word	0x00000000
	.align		4
        /*0004*/ 	.word	0xffffffff
	.align		4
        /*0008*/ 	.word	0x00000000
	.align		4
        /*000c*/ 	.word	0xfffffffe
	.align		4
        /*0010*/ 	.word	0x00000000
	.align		4
        /*0014*/ 	.word	0xfffffffd
	.align		4
        /*0018*/ 	.word	0x00000000
	.align		4
        /*001c*/ 	.word	0xfffffffc


//--------------------- .nv.constant4             --------------------------
	.section	.nv.constant4,"a",@progbits
	.align	8
	.align		8
.nv.constant4:
        /*0000*/ 	.dword	_$_str
	.align		8
        /*0008*/ 	.dword	_$_str_$_2


//--------------------- .text.triton_poi_fused__native_batch_norm_legit_no_training_leaky_relu_1 --------------------------
	.section	.text.triton_poi_fused__native_batch_norm_legit_no_training_leaky_relu_1,"ax",@progbits
	.align	128
        .global         triton_poi_fused__native_batch_norm_legit_no_training_leaky_relu_1
        .type           triton_poi_fused__native_batch_norm_legit_no_training_leaky_relu_1,@function
        .size           triton_poi_fused__native_batch_norm_legit_no_training_leaky_relu_1,(.L_x_1 - triton_poi_fused__native_batch_norm_legit_no_training_leaky_relu_1)
        .other          triton_poi_fused__native_batch_norm_legit_no_training_leaky_relu_1,@"STO_CUDA_ENTRY STV_DEFAULT"
triton_poi_fused__native_batch_norm_legit_no_training_leaky_relu_1:
.text.triton_poi_fused__native_batch_norm_legit_no_training_leaky_relu_1:
[----:B------:R-:W-:Y:S01]  /*0000*/  LDC R1, c[0x0][0x28] ;  /* 0x00000a00ff017b82 */ /* 0x000fe20000000800 */
[----:B------:R-:W1:Y:S01]  /*0010*/  S2R R0, SR_TID.X ;  /* 0x0000000000007919 */ /* 0x000e620000002100 */
[----:B------:R-:W-:-:S06]  /*0020*/  ULDC.64 UR4, c[0x0][0x208] ;  /* 0x0000820000047ab9 */ /* 0x000fcc0000000a00 */
[----:B------:R-:W2:Y:S01]  /*0030*/  LDC.64 R28, c[0x0][0x220] ;  /* 0x00008800ff1c7b82 */ /* 0x000ea20000000a00 */
[----:B------:R-:W3:Y:S07]  /*0040*/  S2R R3, SR_CTAID.X ;  /* 0x0000000000037919 */ /* 0x000eee0000002500 */
[----:B------:R-:W4:Y:S08]  /*0050*/  LDC.64 R24, c[0x0][0x218] ;  /* 0x00008600ff187b82 */ /* 0x000f300000000a00 */
[----:B------:R-:W5:Y:S01]  /*0060*/  LDC.64 R12, c[0x0][0x238] ;  /* 0x00008e00ff0c7b82 */ /* 0x000f620000000a00 */
[----:B-1----:R-:W-:-:S02]  /*0070*/  SHF.L.U32 R0, R0, 0x2, RZ ;  /* 0x0000000200007819 */ /* 0x002fc400000006ff */
[----:B---3--:R-:W-:Y:S02]  /*0080*/  SHF.R.S32.HI R5, RZ, 0x15, R3 ;  /* 0x00000015ff057819 */ /* 0x008fe40000011403 */
[----:B------:R-:W-:Y:S02]  /*0090*/  LOP3.LUT R0, R0, 0x1fc, RZ, 0xc0, !PT ;  /* 0x000001fc00007812 */ /* 0x000fe400078ec0ff */
[----:B------:R-:W-:Y:S02]  /*00a0*/  SGXT R5, R5, 0x1 ;  /* 0x000000010505781a */ /* 0x000fe40000000200 */
[----:B------:R-:W-:Y:S02]  /*00b0*/  LEA R0, R3, R0, 0xa ;  /* 0x0000000003007211 */ /* 0x000fe400078e50ff */
[----:B------:R-:W1:Y:S02]  /*00c0*/  LDC.64 R2, c[0x0][0x228] ;  /* 0x00008a00ff027b82 */ /* 0x000e640000000a00 */
[----:B------:R-:W-:-:S04]  /*00d0*/  LEA.HI R5, R5, R0, RZ, 0x8 ;  /* 0x0000000005057211 */ /* 0x000fc800078f40ff */
[----:B------:R-:W-:Y:S02]  /*00e0*/  SHF.R.S32.HI R15, RZ, 0x8, R5 ;  /* 0x00000008ff0f7819 */ /* 0x000fe40000011405 */
[----:B------:R-:W-:Y:S02]  /*00f0*/  IADD3 R5, R5, 0x200, RZ ;  /* 0x0000020005057810 */ /* 0x000fe40007ffe0ff */
[----:B------:R-:W-:Y:S02]  /*0100*/  LEA.HI R4, R15, R15, RZ, 0x7 ;  /* 0x0000000f0f047211 */ /* 0x000fe400078f38ff */
[----:B------:R-:W-:Y:S02]  /*0110*/  SHF.R.S32.HI R5, RZ, 0x8, R5 ;  /* 0x00000008ff057819 */ /* 0x000fe40000011405 */
[----:B------:R-:W-:Y:S02]  /*0120*/  LOP3.LUT R4, R4, 0xffffff80, RZ, 0xc0, !PT ;  /* 0xffffff8004047812 */ /* 0x000fe400078ec0ff */
[----:B------:R-:W-:-:S02]  /*0130*/  LEA.HI R6, R5, R5, RZ, 0x7 ;  /* 0x0000000505067211 */ /* 0x000fc400078f38ff */
[----:B------:R-:W-:Y:S02]  /*0140*/  IADD3 R15, R15, -R4, RZ ;  /* 0x800000040f0f7210 */ /* 0x000fe40007ffe0ff */
[----:B------:R-:W-:-:S04]  /*0150*/  LOP3.LUT R6, R6, 0xffffff80, RZ, 0xc0, !PT ;  /* 0xffffff8006067812 */ /* 0x000fc800078ec0ff */
[----:B------:R-:W-:Y:S01]  /*0160*/  IADD3 R23, R5, -R6, RZ ;  /* 0x8000000605177210 */ /* 0x000fe20007ffe0ff */
[----:B-1----:R-:W-:-:S04]  /*0170*/  IMAD.WIDE R8, R15, 0x4, R2 ;  /* 0x000000040f087825 */ /* 0x002fc800078e0202 */
[----:B------:R-:W-:Y:S01]  /*0180*/  IMAD.WIDE R10, R23, 0x4, R2 ;  /* 0x00000004170a7825 */ /* 0x000fe200078e0202 */
[----:B------:R-:W3:Y:S01]  /*0190*/  LDG.E.EL R19, desc[UR4][R8.64] ;  /* 0x0000000408137981 */ /* 0x000ee2000c2e1900 */
[----:B------:R-:W1:Y:S03]  /*01a0*/  LDC.64 R2, c[0x0][0x230] ;  /* 0x00008c00ff027b82 */ /* 0x000e660000000a00 */
[----:B------:R-:W3:Y:S01]  /*01b0*/  LDG.E.EL R18, desc[UR4][R10.64] ;  /* 0x000000040a127981 */ /* 0x000ee2000c2e1900 */
[----:B--2---:R-:W-:-:S04]  /*01c0*/  IMAD.WIDE R26, R15, 0x4, R28 ;  /* 0x000000040f1a7825 */ /* 0x004fc800078e021c */
[----:B----4-:R-:W-:Y:S01]  /*01d0*/  IMAD.WIDE R24, R0, 0x4, R24 ;  /* 0x0000000400187825 */ /* 0x010fe200078e0218 */
[----:B------:R-:W2:Y:S04]  /*01e0*/  LDG.E.EL R20, desc[UR4][R26.64] ;  /* 0x000000041a147981 */ /* 0x000ea8000c2e1900 */
[----:B------:R-:W2:Y:S01]  /*01f0*/  LDG.E.128 R4, desc[UR4][R24.64] ;  /* 0x0000000418047981 */ /* 0x000ea2000c1e1d00 */
[----:B------:R-:W-:-:S03]  /*0200*/  IMAD.WIDE R28, R23, 0x4, R28 ;  /* 0x00000004171c7825 */ /* 0x000fc600078e021c */
[----:B------:R-:W4:Y:S04]  /*0210*/  LDG.E.128 R8, desc[UR4][R24.64+0x800] ;  /* 0x0008000418087981 */ /* 0x000f28000c1e1d00 */
[----:B------:R-:W4:Y:S01]  /*0220*/  LDG.E.EL R21, desc[UR4][R28.64] ;  /* 0x000000041c157981 */ /* 0x000f22000c2e1900 */
[----:B01----:R-:W-:-:S04]  /*0230*/  IMAD.WIDE R16, R15, 0x4, R2 ;  /* 0x000000040f107825 */ /* 0x003fc800078e0202 */
[----:B-----5:R-:W-:Y:S02]  /*0240*/  IMAD.WIDE R14, R15, 0x4, R12 ;  /* 0x000000040f0e7825 */ /* 0x020fe400078e020c */
[----:B------:R-:W5:Y:S04]  /*0250*/  LDG.E.EL R16, desc[UR4][R16.64] ;  /* 0x0000000410107981 */ /* 0x000f68000c2e1900 */
[----:B------:R0:W5:Y:S01]  /*0260*/  LDG.E.EL R15, desc[UR4][R14.64] ;  /* 0x000000040e0f7981 */ /* 0x000162000c2e1900 */
[----:B------:R-:W-:-:S04]  /*0270*/  IMAD.WIDE R2, R23, 0x4, R2 ;  /* 0x0000000417027825 */ /* 0x000fc800078e0202 */
[----:B------:R-:W-:Y:S02]  /*0280*/  IMAD.WIDE R12, R23, 0x4, R12 ;  /* 0x00000004170c7825 */ /* 0x000fe400078e020c */
[----:B------:R1:W4:Y:S04]  /*0290*/  LDG.E.EL R2, desc[UR4][R2.64] ;  /* 0x0000000402027981 */ /* 0x000328000c2e1900 */
[----:B------:R1:W4:Y:S01]  /*02a0*/  LDG.E.EL R13, desc[UR4][R12.64] ;  /* 0x000000040c0d7981 */ /* 0x000322000c2e1900 */
[----:B0-----:R-:W-:Y:S01]  /*02b0*/  HFMA2.MMA R14, -RZ, RZ, 1.625, 0 ;  /* 0x3e800000ff0e7435 */ /* 0x001fe200000001ff */
[----:B---3--:R-:W-:Y:S01]  /*02c0*/  FADD R19, R19, 9.9999997473787516356e-06 ;  /* 0x3727c5ac13137421 */ /* 0x008fe20000000000 */
[----:B------:R-:W-:-:S03]  /*02d0*/  FADD R18, R18, 9.9999997473787516356e-06 ;  /* 0x3727c5ac12127421 */ /* 0x000fc60000000000 */
[----:B------:R-:W0:Y:S08]  /*02e0*/  MUFU.SQRT R22, R19 ;  /* 0x0000001300167308 */ /* 0x000e300000002000 */
[----:B------:R-:W3:Y:S01]  /*02f0*/  MUFU.SQRT R23, R18 ;  /* 0x0000001200177308 */ /* 0x000ee20000002000 */
[C---:B0-----:R-:W-:Y:S02]  /*0300*/  FSETP.GT.AND P0, PT, R22.reuse, 8.50705917302346158658e+37, PT ;  /* 0x7e8000001600780b */ /* 0x041fe40003f04000 */
[----:B------:R-:W-:-:S02]  /*0310*/  FSETP.GEU.AND P2, PT, R22, 1.175494350822287508e-38, PT ;  /* 0x008000001600780b */ /* 0x000fc40003f4e000 */
[C---:B---3--:R-:W-:Y:S02]  /*0320*/  FSETP.GT.AND P1, PT, R23.reuse, 8.50705917302346158658e+37, PT ;  /* 0x7e8000001700780b */ /* 0x048fe40003f24000 */
[----:B------:R-:W-:-:S07]  /*0330*/  FSETP.GEU.AND P3, PT, R23, 1.175494350822287508e-38, PT ;  /* 0x008000001700780b */ /* 0x000fce0003f6e000 */
[----:B------:R-:W-:-:S04]  /*0340*/  @P0 FMUL R22, R22, 0.25 ;  /* 0x3e80000016160820 */ /* 0x000fc80000400000 */
[----:B------:R-:W-:Y:S01]  /*0350*/  @!P2 FMUL R22, R22, 16777216 ;  /* 0x4b8000001616a820 */ /* 0x000fe20000400000 */
[----:B------:R-:W-:-:S04]  /*0360*/  @P1 FMUL R23, R23, 0.25 ;  /* 0x3e80000017171820 */ /* 0x000fc80000400000 */
[----:B------:R-:W-:Y:S01]  /*0370*/  @!P3 FMUL R23, R23, 16777216 ;  /* 0x4b8000001717b820 */ /* 0x000fe20000400000 */
[----:B------:R-:W0:Y:S01]  /*0380*/  MUFU.RCP R22, R22 ;  /* 0x0000001600167308 */ /* 0x000e220000001000 */
[----:B-1----:R-:W-:-:S07]  /*0390*/  FSEL R3, R14, 1, P0 ;  /* 0x3f8000000e037808 */ /* 0x002fce0000000000 */
[----:B------:R-:W1:Y:S01]  /*03a0*/  MUFU.RCP R23, R23 ;  /* 0x0000001700177308 */ /* 0x000e620000001000 */
[----:B------:R-:W-:Y:S01]  /*03b0*/  FSEL R14, R14, 1, P1 ;  /* 0x3f8000000e0e7808 */ /* 0x000fe20000800000 */
[----:B------:R-:W-:Y:S01]  /*03c0*/  @!P2 FMUL R3, R3, 16777216 ;  /* 0x4b8000000303a820 */ /* 0x000fe20000400000 */
[----:B--2---:R-:W-:-:S03]  /*03d0*/  FADD R19, R7, -R20 ;  /* 0x8000001407137221 */ /* 0x004fc60000000000 */
[----:B------:R-:W-:Y:S01]  /*03e0*/  @!P3 FMUL R14, R14, 16777216 ;  /* 0x4b8000000e0eb820 */ /* 0x000fe20000400000 */
[----:B0-----:R-:W-:Y:S01]  /*03f0*/  FMUL R12, R22, R3 ;  /* 0x00000003160c7220 */ /* 0x001fe20000400000 */
[--C-:B------:R-:W-:Y:S01]  /*0400*/  FADD R7, R5, -R20.reuse ;  /* 0x8000001405077221 */ /* 0x100fe20000000000 */
[--C-:B------:R-:W-:Y:S01]  /*0410*/  FADD R17, R6, -R20.reuse ;  /* 0x8000001406117221 */ /* 0x100fe20000000000 */
[----:B------:R-:W-:Y:S01]  /*0420*/  FADD R5, R4, -R20 ;  /* 0x8000001404057221 */ /* 0x000fe20000000000 */
[----:B-1----:R-:W-:Y:S01]  /*0430*/  FMUL R3, R23, R14 ;  /* 0x0000000e17037220 */ /* 0x002fe20000400000 */
[C---:B------:R-:W-:Y:S01]  /*0440*/  FMUL R14, R12.reuse, R19 ;  /* 0x000000130c0e7220 */ /* 0x040fe20000400000 */
[C---:B------:R-:W-:Y:S01]  /*0450*/  FMUL R20, R12.reuse, R7 ;  /* 0x000000070c147220 */ /* 0x040fe20000400000 */
[C---:B------:R-:W-:Y:S01]  /*0460*/  FMUL R6, R12.reuse, R17 ;  /* 0x000000110c067220 */ /* 0x040fe20000400000 */
[----:B------:R-:W-:Y:S01]  /*0470*/  FMUL R5, R12, R5 ;  /* 0x000000050c057220 */ /* 0x000fe20000400000 */
[----:B-----5:R-:W-:Y:S01]  /*0480*/  FFMA R7, R16, R14, R15 ;  /* 0x0000000e10077223 */ /* 0x020fe2000000000f */
[--C-:B----4-:R-:W-:Y:S01]  /*0490*/  FADD R8, R8, -R21.reuse ;  /* 0x8000001508087221 */ /* 0x110fe20000000000 */
[--C-:B------:R-:W-:Y:S01]  /*04a0*/  FADD R12, R11, -R21.reuse ;  /* 0x800000150b0c7221 */ /* 0x100fe20000000000 */
[--C-:B------:R-:W-:Y:S01]  /*04b0*/  FADD R4, R9, -R21.reuse ;  /* 0x8000001509047221 */ /* 0x100fe20000000000 */
[----:B------:R-:W-:Y:S01]  /*04c0*/  FADD R10, R10, -R21 ;  /* 0x800000150a0a7221 */ /* 0x000fe20000000000 */
[----:B------:R-:W-:Y:S01]  /*04d0*/  FSETP.GT.AND P6, PT, R7, RZ, PT ;  /* 0x000000ff0700720b */ /* 0x000fe20003fc4000 */
[----:B------:R-:W0:Y:S01]  /*04e0*/  LDC.64 R18, c[0x0][0x210] ;  /* 0x00008400ff127b82 */ /* 0x000e220000000a00 */
[C---:B------:R-:W-:Y:S01]  /*04f0*/  FMUL R12, R3.reuse, R12 ;  /* 0x0000000c030c7220 */ /* 0x040fe20000400000 */
[C---:B------:R-:W-:Y:S01]  /*0500*/  FMUL R10, R3.reuse, R10 ;  /* 0x0000000a030a7220 */ /* 0x040fe20000400000 */
[C---:B------:R-:W-:Y:S01]  /*0510*/  FMUL R14, R3.reuse, R4 ;  /* 0x00000004030e7220 */ /* 0x040fe20000400000 */
[----:B------:R-:W-:Y:S01]  /*0520*/  FMUL R8, R3, R8 ;  /* 0x0000000803087220 */ /* 0x000fe20000400000 */
[C-C-:B------:R-:W-:Y:S01]  /*0530*/  FFMA R4, R16.reuse, R5, R15.reuse ;  /* 0x0000000510047223 */ /* 0x140fe2000000000f */
[C-C-:B------:R-:W-:Y:S01]  /*0540*/  FFMA R5, R16.reuse, R20, R15.reuse ;  /* 0x0000001410057223 */ /* 0x140fe2000000000f */
[----:B------:R-:W-:Y:S01]  /*0550*/  FFMA R6, R16, R6, R15 ;  /* 0x0000000610067223 */ /* 0x000fe2000000000f */
[C-C-:B------:R-:W-:Y:S01]  /*0560*/  FFMA R8, R2.reuse, R8, R13.reuse ;  /* 0x0000000802087223 */ /* 0x140fe2000000000d */
[C-C-:B------:R-:W-:Y:S01]  /*0570*/  FFMA R9, R2.reuse, R14, R13.reuse ;  /* 0x0000000e02097223 */ /* 0x140fe2000000000d */
[C-C-:B------:R-:W-:Y:S01]  /*0580*/  FFMA R11, R2.reuse, R12, R13.reuse ;  /* 0x0000000c020b7223 */ /* 0x140fe2000000000d */
[----:B------:R-:W-:Y:S01]  /*0590*/  FFMA R10, R2, R10, R13 ;  /* 0x0000000a020a7223 */ /* 0x000fe2000000000d */
[----:B------:R-:W-:Y:S01]  /*05a0*/  @!P6 FMUL R7, R7, 0.20000000298023223877 ;  /* 0x3e4ccccd0707e820 */ /* 0x000fe20000400000 */
[----:B------:R-:W-:-:S02]  /*05b0*/  FSETP.GT.AND P0, PT, R6, RZ, PT ;  /* 0x000000ff0600720b */ /* 0x000fc40003f04000 */
[----:B------:R-:W-:Y:S02]  /*05c0*/  FSETP.GT.AND P1, PT, R5, RZ, PT ;  /* 0x000000ff0500720b */ /* 0x000fe40003f24000 */
[----:B------:R-:W-:Y:S02]  /*05d0*/  FSETP.GT.AND P2, PT, R4, RZ, PT ;  /* 0x000000ff0400720b */ /* 0x000fe40003f44000 */
[----:B------:R-:W-:Y:S02]  /*05e0*/  FSETP.GT.AND P3, PT, R11, RZ, PT ;  /* 0x000000ff0b00720b */ /* 0x000fe40003f64000 */
[----:B------:R-:W-:Y:S02]  /*05f0*/  FSETP.GT.AND P4, PT, R10, RZ, PT ;  /* 0x000000ff0a00720b */ /* 0x000fe40003f84000 */
[----:B------:R-:W-:Y:S02]  /*0600*/  FSETP.GT.AND P5, PT, R8, RZ, PT ;  /* 0x000000ff0800720b */ /* 0x000fe40003fa4000 */
[----:B------:R-:W-:Y:S01]  /*0610*/  FSETP.GT.AND P6, PT, R9, RZ, PT ;  /* 0x000000ff0900720b */ /* 0x000fe20003fc4000 */
[----:B0-----:R-:W-:-:S04]  /*0620*/  IMAD.WIDE R18, R0, 0x4, R18 ;  /* 0x0000000400127825 */ /* 0x001fc800078e0212 */
[----:B------:R-:W-:Y:S01]  /*0630*/  @!P0 FMUL R6, R6, 0.20000000298023223877 ;  /* 0x3e4ccccd06068820 */ /* 0x000fe20000400000 */
[----:B------:R-:W-:Y:S01]  /*0640*/  @!P1 FMUL R5, R5, 0.20000000298023223877 ;  /* 0x3e4ccccd05059820 */ /* 0x000fe20000400000 */
[----:B------:R-:W-:Y:S01]  /*0650*/  @!P2 FMUL R4, R4, 0.20000000298023223877 ;  /* 0x3e4ccccd0404a820 */ /* 0x000fe20000400000 */
[----:B------:R-:W-:Y:S01]  /*0660*/  @!P3 FMUL R11, R11, 0.20000000298023223877 ;  /* 0x3e4ccccd0b0bb820 */ /* 0x000fe20000400000 */
[----:B------:R-:W-:Y:S02]  /*0670*/  @!P4 FMUL R10, R10, 0.20000000298023223877 ;  /* 0x3e4ccccd0a0ac820 */ /* 0x000fe40000400000 */
[----:B------:R-:W-:Y:S02]  /*0680*/  @!P5 FMUL R8, R8, 0.20000000298023223877 ;  /* 0x3e4ccccd0808d820 */ /* 0x000fe40000400000 */
[----:B------:R-:W-:Y:S01]  /*0690*/  @!P6 FMUL R9, R9, 0.20000000298023223877 ;  /* 0x3e4ccccd0909e820 */ /* 0x000fe20000400000 */
[----:B------:R-:W-:Y:S04]  /*06a0*/  STG.E.128 desc[UR4][R18.64], R4 ;  /* 0x0000000412007986 */ /* 0x000fe8000c101d04 */
[----:B------:R-:W-:Y:S01]  /*06b0*/  STG.E.128 desc[UR4][R18.64+0x800], R8 ;  /* 0x0008000812007986 */ /* 0x000fe2000c101d04 */
[----:B------:R-:W-:Y:S05]  /*06c0*/  EXIT ;  /* 0x000000000000794d */ /* 0x000fea0003800000 */
.L_x_0:
[----:B------:R-:W-:-:S00]  /*06d0*/  BRA `(.L_x_0) ;  /* 0xfffffffc00fc7947 */ /* 0x000fc0000383ffff */
[----:B------:R-:W-:-:S00]  /*06e0*/  NOP ;  /* 0x0000000000007918 */ /* 0x000fc00000000000 */
        /* <DEDUP_REMOVED lines=9> */
.L_x_1:


//--------------------- .nv.global.init           --------------------------
	.section	.nv.global.init,"aw",@progbits
.nv.global.init:
	.type		_$_str,@object
	.size		_$_str,(_$_str_$_2 - _$_str)
_$_str:
        /*0000*/ 	.byte	0x5f, 0x5f, 0x43, 0x55, 0x44, 0x41, 0x5f, 0x46, 0x54, 0x5a, 0x00
	.type		_$_str_$_2,@object
	.size		_$_str_$_2,(.L_1 - _$_str_$_2)
_$_str_$_2:
        /*000b*/ 	.byte	0x5f, 0x5f, 0x43, 0x55, 0x44, 0x41, 0x5f, 0x50, 0x52, 0x45, 0x43, 0x5f, 0x53, 0x51, 0x52, 0x54
        /*001b*/ 	.byte	0x00
.L_1:


//--------------------- .nv.constant0.triton_poi_fused__native_batch_norm_legit_no_training_leaky_relu_1 --------------------------
	.section	.nv.constant0.triton_poi_fused__native_batch_norm_legit_no_training_leaky_relu_1,"a",@progbits
	.sectionflags	@""
	.align	4
.nv.constant0.triton_poi_fused__native_batch_norm_legit_no_training_leaky_relu_1:
	.zero		580
